	.headerflags	@"EF_CUDA_TEXMODE_UNIFIED EF_CUDA_64BIT_ADDRESS EF_CUDA_ACCELERATORS EF_CUDA_SM90 EF_CUDA_VIRTUAL_SM(EF_CUDA_SM90)"
	.elftype	@"ET_EXEC"


//--------------------- .nv.info                  --------------------------
	.section	.nv.info,"",@"SHT_CUDA_INFO"
	.align	4


	//----- nvinfo : EIATTR_REGCOUNT
	.align		4
        /*0000*/ 	.byte	0x04, 0x2f
        /*0002*/ 	.short	(.L_1 - .L_0)
	.align		4
.L_0:
        /*0004*/ 	.word	index@(triton_poi_fused_avg_pool2d_5)
        /*0008*/ 	.word	0x00000020


	//----- nvinfo : EIATTR_MIN_STACK_SIZE
	.align		4
.L_1:
        /*000c*/ 	.byte	0x04, 0x12
        /*000e*/ 	.short	(.L_3 - .L_2)
	.align		4
.L_2:
        /*0010*/ 	.word	index@(triton_poi_fused_avg_pool2d_5)
        /*0014*/ 	.word	0x00000000


	//----- nvinfo : EIATTR_FRAME_SIZE
	.align		4
.L_3:
        /*0018*/ 	.byte	0x04, 0x11
        /*001a*/ 	.short	(.L_5 - .L_4)
	.align		4
.L_4:
        /*001c*/ 	.word	index@(triton_poi_fused_avg_pool2d_5)
        /*0020*/ 	.word	0x00000000


	//----- nvinfo : EIATTR_MIN_STACK_SIZE
	.align		4
.L_5:
        /*0024*/ 	.byte	0x04, 0x12
        /*0026*/ 	.short	(.L_7 - .L_6)
	.align		4
.L_6:
        /*0028*/ 	.word	index@(triton_poi_fused_avg_pool2d_5)
        /*002c*/ 	.word	0x00000000
.L_7:


//--------------------- .nv.info.triton_poi_fused_avg_pool2d_5 --------------------------
	.section	.nv.info.triton_poi_fused_avg_pool2d_5,"",@"SHT_CUDA_INFO"
	.sectionflags	@""
	.align	4


	//----- nvinfo : EIATTR_CUDA_API_VERSION
	.align		4
        /*0000*/ 	.byte	0x04, 0x37
        /*0002*/ 	.short	(.L_9 - .L_8)
.L_8:
        /*0004*/ 	.word	0x0000007c


	//----- nvinfo : EIATTR_KPARAM_INFO
	.align		4
.L_9:
        /*0008*/ 	.byte	0x04, 0x17
        /*000a*/ 	.short	(.L_11 - .L_10)
.L_10:
        /*000c*/ 	.word	0x00000000
        /*0010*/ 	.short	0x0002
        /*0012*/ 	.short	0x0010
        /*0014*/ 	.byte	0x00, 0xf0, 0x11, 0x00


	//----- nvinfo : EIATTR_KPARAM_INFO
	.align		4
.L_11:
        /*0018*/ 	.byte	0x04, 0x17
        /*001a*/ 	.short	(.L_13 - .L_12)
.L_12:
        /*001c*/ 	.word	0x00000000
        /*0020*/ 	.short	0x0001
        /*0022*/ 	.short	0x0008
        /*0024*/ 	.byte	0x00, 0xf4, 0x21, 0x00


	//----- nvinfo : EIATTR_KPARAM_INFO
	.align		4
.L_13:
        /*0028*/ 	.byte	0x04, 0x17
        /*002a*/ 	.short	(.L_15 - .L_14)
.L_14:
        /*002c*/ 	.word	0x00000000
        /*0030*/ 	.short	0x0000
        /*0032*/ 	.short	0x0000
        /*0034*/ 	.byte	0x00, 0xf4, 0x21, 0x00


	//----- nvinfo : EIATTR_SPARSE_MMA_MASK
	.align		4
.L_15:
        /*0038*/ 	.byte	0x03, 0x50
        /*003a*/ 	.short	0x0000


	//----- nvinfo : EIATTR_MAXREG_COUNT
	.align		4
        /*003c*/ 	.byte	0x03, 0x1b
        /*003e*/ 	.short	0x00ff


	//----- nvinfo : EIATTR_EXIT_INSTR_OFFSETS
	.align		4
        /*0040*/ 	.byte	0x04, 0x1c
        /*0042*/ 	.short	(.L_17 - .L_16)


	//   ....[0]....
.L_16:
        /*0044*/ 	.word	0x000008d0


	//----- nvinfo : EIATTR_REQNTID
	.align		4
.L_17:
        /*0048*/ 	.byte	0x04, 0x10
        /*004a*/ 	.short	(.L_19 - .L_18)
.L_18:
        /*004c*/ 	.word	0x00000100
        /*0050*/ 	.word	0x00000001
        /*0054*/ 	.word	0x00000001


	//----- nvinfo : EIATTR_CBANK_PARAM_SIZE
	.align		4
.L_19:
        /*0058*/ 	.byte	0x03, 0x19
        /*005a*/ 	.short	0x0014


	//----- nvinfo : EIATTR_PARAM_CBANK
	.align		4
        /*005c*/ 	.byte	0x04, 0x0a
        /*005e*/ 	.short	(.L_21 - .L_20)
	.align		4
.L_20:
        /*0060*/ 	.word	index@(.nv.constant0.triton_poi_fused_avg_pool2d_5)
        /*0064*/ 	.short	0x0210
        /*0066*/ 	.short	0x0014


	//----- nvinfo : EIATTR_SW_WAR
	.align		4
.L_21:
        /*0068*/ 	.byte	0x04, 0x36
        /*006a*/ 	.short	(.L_23 - .L_22)
.L_22:
        /*006c*/ 	.word	0x00000008
.L_23:


//--------------------- .nv.callgraph             --------------------------
	.section	.nv.callgraph,"",@"SHT_CUDA_CALLGRAPH"
	.align	4
	.sectionentsize	8
	.align		4
        /*0000*/ 	.word	0x00000000
	.align		4
        /*0004*/ 	.word	0xffffffff
	.align		4
        /*0008*/ 	.word	0x00000000
	.align		4
        /*000c*/ 	.word	0xfffffffe
	.align		4
        /*0010*/ 	.word	0x00000000
	.align		4
        /*0014*/ 	.word	0xfffffffd
	.align		4
        /*0018*/ 	.word	0x00000000
	.align		4
        /*001c*/ 	.word	0xfffffffc


//--------------------- .text.triton_poi_fused_avg_pool2d_5 --------------------------
	.section	.text.triton_poi_fused_avg_pool2d_5,"ax",@progbits
	.align	128
        .global         triton_poi_fused_avg_pool2d_5
        .type           triton_poi_fused_avg_pool2d_5,@function
        .size           triton_poi_fused_avg_pool2d_5,(.L_x_1 - triton_poi_fused_avg_pool2d_5)
        .other          triton_poi_fused_avg_pool2d_5,@"STO_CUDA_ENTRY STV_DEFAULT"
triton_poi_fused_avg_pool2d_5:
.text.triton_poi_fused_avg_pool2d_5:
[----:B------:R-:W-:Y:S01]  /*0000*/  LDC R1, c[0x0][0x28] ;  /* 0x00000a00ff017b82 */ /* 0x000fe20000000800 */
[----:B------:R-:W1:Y:S07]  /*0010*/  S2R R0, SR_TID.X ;  /* 0x0000000000007919 */ /* 0x000e6e0000002100 */
[----:B------:R-:W2:Y:S01]  /*0020*/  LDC.64 R8, c[0x0][0x210] ;  /* 0x00008400ff087b82 */ /* 0x000ea20000000a00 */
[----:B------:R-:W-:Y:S01]  /*0030*/  CS2R R10, SRZ ;  /* 0x00000000000a7805 */ /* 0x000fe2000001ff00 */
[----:B------:R-:W-:Y:S01]  /*0040*/  ULDC.64 UR4, c[0x0][0x208] ;  /* 0x0000820000047ab9 */ /* 0x000fe20000000a00 */
[----:B------:R-:W3:Y:S01]  /*0050*/  S2R R5, SR_CTAID.X ;  /* 0x0000000000057919 */ /* 0x000ee20000002500 */
[----:B-1----:R-:W-:Y:S01]  /*0060*/  IMAD.SHL.U32 R0, R0, 0x2, RZ ;  /* 0x0000000200007824 */ /* 0x002fe200078e00ff */
[----:B---3--:R-:W-:-:S04]  /*0070*/  SHF.R.S32.HI R3, RZ, 0x16, R5 ;  /* 0x00000016ff037819 */ /* 0x008fc80000011405 */
[----:B------:R-:W-:Y:S02]  /*0080*/  LOP3.LUT R0, R0, 0x1fe, RZ, 0xc0, !PT ;  /* 0x000001fe00007812 */ /* 0x000fe400078ec0ff */
[----:B------:R-:W-:-:S03]  /*0090*/  SGXT R3, R3, 0x1 ;  /* 0x000000010303781a */ /* 0x000fc60000000200 */
[----:B------:R-:W-:-:S05]  /*00a0*/  IMAD R2, R5, 0x200, R0 ;  /* 0x0000020005027824 */ /* 0x000fca00078e0200 */
[CC--:B------:R-:W-:Y:S02]  /*00b0*/  LEA.HI R0, R3.reuse, R2.reuse, RZ, 0x8 ;  /* 0x0000000203007211 */ /* 0x0c0fe400078f40ff */
[----:B------:R-:W-:Y:S02]  /*00c0*/  LEA.HI R3, R3, R2, RZ, 0xe ;  /* 0x0000000203037211 */ /* 0x000fe400078f70ff */
[----:B------:R-:W-:Y:S02]  /*00d0*/  SHF.R.S32.HI R0, RZ, 0x8, R0 ;  /* 0x00000008ff007819 */ /* 0x000fe40000011400 */
[----:B------:R-:W-:Y:S02]  /*00e0*/  SHF.R.S32.HI R6, RZ, 0xe, R3 ;  /* 0x0000000eff067819 */ /* 0x000fe40000011403 */
[----:B------:R-:W-:Y:S02]  /*00f0*/  LEA.HI R3, R0, R0, RZ, 0x6 ;  /* 0x0000000000037211 */ /* 0x000fe400078f30ff */
[----:B------:R-:W-:-:S02]  /*0100*/  LEA.HI R4, R6, R6, RZ, 0x6 ;  /* 0x0000000606047211 */ /* 0x000fc400078f30ff */
[----:B------:R-:W-:Y:S02]  /*0110*/  LOP3.LUT R3, R3, 0xffffffc0, RZ, 0xc0, !PT ;  /* 0xffffffc003037812 */ /* 0x000fe400078ec0ff */
[----:B------:R-:W-:-:S03]  /*0120*/  LOP3.LUT R5, R4, 0xffffffc0, RZ, 0xc0, !PT ;  /* 0xffffffc004057812 */ /* 0x000fc600078ec0ff */
[----:B------:R-:W-:Y:S02]  /*0130*/  IMAD.IADD R3, R0, 0x1, -R3 ;  /* 0x0000000100037824 */ /* 0x000fe400078e0a03 */
[----:B------:R-:W-:Y:S02]  /*0140*/  IMAD.IADD R6, R6, 0x1, -R5 ;  /* 0x0000000106067824 */ /* 0x000fe400078e0a05 */
[C---:B------:R-:W-:Y:S01]  /*0150*/  VIADD R5, R2.reuse, 0xffffbf00 ;  /* 0xffffbf0002057836 */ /* 0x040fe20000000000 */
[C---:B------:R-:W-:Y:S02]  /*0160*/  ISETP.GT.AND P1, PT, R3.reuse, RZ, PT ;  /* 0x000000ff0300720c */ /* 0x040fe40003f24270 */
[----:B------:R-:W-:Y:S01]  /*0170*/  ISETP.GT.AND P3, PT, R3, -0x1, PT ;  /* 0xffffffff0300780c */ /* 0x000fe20003f64270 */
[----:B------:R-:W-:Y:S01]  /*0180*/  VIADD R15, R2, 0xffffc000 ;  /* 0xffffc000020f7836 */ /* 0x000fe20000000000 */
[C---:B------:R-:W-:Y:S01]  /*0190*/  ISETP.GT.AND P0, PT, R6.reuse, RZ, P1 ;  /* 0x000000ff0600720c */ /* 0x040fe20000f04270 */
[----:B--2---:R-:W-:Y:S01]  /*01a0*/  IMAD.WIDE R4, R5, 0x4, R8 ;  /* 0x0000000405047825 */ /* 0x004fe200078e0208 */
[----:B------:R-:W-:-:S02]  /*01b0*/  ISETP.GT.AND P3, PT, R6, RZ, P3 ;  /* 0x000000ff0600720c */ /* 0x000fc40001f64270 */
[----:B------:R-:W-:Y:S01]  /*01c0*/  CS2R R18, SRZ ;  /* 0x0000000000127805 */ /* 0x000fe2000001ff00 */
[----:B------:R-:W-:-:S08]  /*01d0*/  IMAD.WIDE R14, R15, 0x4, R8 ;  /* 0x000000040f0e7825 */ /* 0x000fd000078e0208 */
[----:B------:R1:W2:Y:S04]  /*01e0*/  @P0 LDG.E.64 R10, desc[UR4][R4.64] ;  /* 0x00000004040a0981 */ /* 0x0002a8000c1e1b00 */
[----:B------:R-:W3:Y:S01]  /*01f0*/  @P3 LDG.E.64 R18, desc[UR4][R14.64] ;  /* 0x000000040e123981 */ /* 0x000ee2000c1e1b00 */
[----:B------:R-:W-:Y:S01]  /*0200*/  ISETP.GT.AND P1, PT, R6, -0x1, P1 ;  /* 0xffffffff0600780c */ /* 0x000fe20000f24270 */
[----:B------:R-:W-:Y:S01]  /*0210*/  VIADD R21, R2, 0xffffff00 ;  /* 0xffffff0002157836 */ /* 0x000fe20000000000 */
[----:B------:R-:W-:Y:S02]  /*0220*/  LOP3.LUT R0, R6, R3, RZ, 0xfc, !PT ;  /* 0x0000000306007212 */ /* 0x000fe400078efcff */
[----:B------:R-:W-:Y:S01]  /*0230*/  CS2R R16, SRZ ;  /* 0x0000000000107805 */ /* 0x000fe2000001ff00 */
[----:B------:R-:W-:Y:S01]  /*0240*/  VIADD R25, R2, 0xffffc100 ;  /* 0xffffc10002197836 */ /* 0x000fe20000000000 */
[----:B------:R-:W-:Y:S01]  /*0250*/  CS2R R12, SRZ ;  /* 0x00000000000c7805 */ /* 0x000fe2000001ff00 */
[----:B------:R-:W-:Y:S01]  /*0260*/  IMAD.WIDE R20, R21, 0x4, R8 ;  /* 0x0000000415147825 */ /* 0x000fe200078e0208 */
[----:B------:R-:W-:-:S03]  /*0270*/  ISETP.GT.AND P6, PT, R0, -0x1, PT ;  /* 0xffffffff0000780c */ /* 0x000fc60003fc4270 */
[C---:B-1----:R-:W-:Y:S02]  /*0280*/  VIADD R5, R3.reuse, 0x1 ;  /* 0x0000000103057836 */ /* 0x042fe40000000000 */
[----:B------:R-:W-:Y:S01]  /*0290*/  VIADD R0, R6, 0x1 ;  /* 0x0000000106007836 */ /* 0x000fe20000000000 */
[----:B------:R1:W4:Y:S01]  /*02a0*/  @P1 LDG.E.64 R16, desc[UR4][R20.64] ;  /* 0x0000000414101981 */ /* 0x000322000c1e1b00 */
[----:B------:R-:W-:Y:S02]  /*02b0*/  VIADD R28, R3, 0x2 ;  /* 0x00000002031c7836 */ /* 0x000fe40000000000 */
[----:B------:R-:W-:Y:S01]  /*02c0*/  IMAD.WIDE R22, R2, 0x4, R8 ;  /* 0x0000000402167825 */ /* 0x000fe200078e0208 */
[----:B------:R-:W-:-:S03]  /*02d0*/  ISETP.GE.U32.AND P2, PT, R0, 0x40, PT ;  /* 0x000000400000780c */ /* 0x000fc60003f46070 */
[--C-:B-1----:R-:W-:Y:S01]  /*02e0*/  IMAD.WIDE R20, R25, 0x4, R8.reuse ;  /* 0x0000000419147825 */ /* 0x102fe200078e0208 */
[----:B------:R-:W-:Y:S01]  /*02f0*/  ISETP.GT.AND P4, PT, R3, RZ, !P2 ;  /* 0x000000ff0300720c */ /* 0x000fe20005784270 */
[----:B------:R1:W5:Y:S02]  /*0300*/  @P6 LDG.E.64 R12, desc[UR4][R22.64] ;  /* 0x00000004160c6981 */ /* 0x000364000c1e1b00 */
[C---:B------:R-:W-:Y:S02]  /*0310*/  VIADD R27, R2.reuse, 0x100 ;  /* 0x00000100021b7836 */ /* 0x040fe40000000000 */
[----:B------:R-:W-:Y:S02]  /*0320*/  VIADD R29, R2, 0x4000 ;  /* 0x00004000021d7836 */ /* 0x000fe40000000000 */
[----:B-1----:R-:W-:-:S04]  /*0330*/  IMAD.WIDE R22, R27, 0x4, R8 ;  /* 0x000000041b167825 */ /* 0x002fc800078e0208 */
[----:B------:R-:W-:-:S04]  /*0340*/  VIADD R27, R2, 0x3f00 ;  /* 0x00003f00021b7836 */ /* 0x000fc80000000000 */
[----:B------:R-:W-:Y:S01]  /*0350*/  IMAD.WIDE R26, R27, 0x4, R8 ;  /* 0x000000041b1a7825 */ /* 0x000fe200078e0208 */
[----:B------:R-:W-:Y:S02]  /*0360*/  CS2R R14, SRZ ;  /* 0x00000000000e7805 */ /* 0x000fe4000001ff00 */
[----:B------:R-:W-:Y:S02]  /*0370*/  ISETP.GT.AND P2, PT, R3, -0x1, !P2 ;  /* 0xffffffff0300780c */ /* 0x000fe40005744270 */
[----:B--2---:R-:W-:Y:S02]  /*0380*/  SEL R4, R10, RZ, P0 ;  /* 0x000000ff0a047207 */ /* 0x004fe40000000000 */
[----:B------:R-:W-:Y:S02]  /*0390*/  SEL R7, R11, RZ, P0 ;  /* 0x000000ff0b077207 */ /* 0x000fe40000000000 */
[----:B------:R-:W-:Y:S02]  /*03a0*/  ISETP.GE.U32.AND P0, PT, R5, 0x40, PT ;  /* 0x000000400500780c */ /* 0x000fe40003f06070 */
[----:B---3--:R-:W-:-:S02]  /*03b0*/  SEL R25, R18, RZ, P3 ;  /* 0x000000ff12197207 */ /* 0x008fc40001800000 */
[----:B------:R-:W-:Y:S02]  /*03c0*/  SEL R24, R19, RZ, P3 ;  /* 0x000000ff13187207 */ /* 0x000fe40001800000 */
[C---:B------:R-:W-:Y:S02]  /*03d0*/  ISETP.GE.AND P3, PT, R3.reuse, 0x3f, PT ;  /* 0x0000003f0300780c */ /* 0x040fe40003f66270 */
[C---:B------:R-:W-:Y:S02]  /*03e0*/  ISETP.GT.AND P5, PT, R6.reuse, RZ, !P0 ;  /* 0x000000ff0600720c */ /* 0x040fe400047a4270 */
[----:B------:R-:W-:Y:S02]  /*03f0*/  ISETP.GT.AND P0, PT, R6, -0x1, !P0 ;  /* 0xffffffff0600780c */ /* 0x000fe40004704270 */
[----:B------:R-:W-:Y:S02]  /*0400*/  SEL R28, R28, RZ, !P3 ;  /* 0x000000ff1c1c7207 */ /* 0x000fe40005800000 */
[----:B------:R-:W-:-:S02]  /*0410*/  ISETP.GT.AND P3, PT, R3, 0x3e, PT ;  /* 0x0000003e0300780c */ /* 0x000fc40003f64270 */
[----:B------:R-:W-:Y:S02]  /*0420*/  CS2R R10, SRZ ;  /* 0x00000000000a7805 */ /* 0x000fe4000001ff00 */
[----:B------:R-:W-:-:S03]  /*0430*/  CS2R R18, SRZ ;  /* 0x0000000000127805 */ /* 0x000fc6000001ff00 */
[----:B------:R-:W2:Y:S04]  /*0440*/  @P5 LDG.E.64 R14, desc[UR4][R20.64] ;  /* 0x00000004140e5981 */ /* 0x000ea8000c1e1b00 */
[----:B------:R1:W3:Y:S04]  /*0450*/  @P0 LDG.E.64 R10, desc[UR4][R22.64] ;  /* 0x00000004160a0981 */ /* 0x0002e8000c1e1b00 */
[----:B------:R4:W3:Y:S01]  /*0460*/  @P4 LDG.E.64 R18, desc[UR4][R26.64] ;  /* 0x000000041a124981 */ /* 0x0008e2000c1e1b00 */
[----:B-1----:R-:W-:-:S04]  /*0470*/  IMAD.WIDE R22, R29, 0x4, R8 ;  /* 0x000000041d167825 */ /* 0x002fc800078e0208 */
[----:B------:R-:W-:Y:S02]  /*0480*/  VIADD R29, R28, 0x41 ;  /* 0x000000411c1d7836 */ /* 0x000fe40000000000 */
[----:B------:R-:W-:Y:S01]  /*0490*/  @!P3 IMAD.MOV R29, RZ, RZ, R28 ;  /* 0x000000ffff1db224 */ /* 0x000fe200078e021c */
[C---:B------:R-:W-:Y:S01]  /*04a0*/  ISETP.GE.AND P3, PT, R6.reuse, 0x3f, PT ;  /* 0x0000003f0600780c */ /* 0x040fe20003f66270 */
[----:B0---4-:R-:W-:-:S05]  /*04b0*/  VIADD R26, R6, 0x2 ;  /* 0x00000002061a7836 */ /* 0x011fca0000000000 */
[----:B------:R-:W-:Y:S02]  /*04c0*/  SEL R26, R26, RZ, !P3 ;  /* 0x000000ff1a1a7207 */ /* 0x000fe40005800000 */
[----:B------:R-:W-:Y:S02]  /*04d0*/  ISETP.GT.AND P3, PT, R6, 0x3e, PT ;  /* 0x0000003e0600780c */ /* 0x000fe40003f64270 */
[----:B------:R-:W-:Y:S02]  /*04e0*/  CS2R R20, SRZ ;  /* 0x0000000000147805 */ /* 0x000fe4000001ff00 */
[----:B------:R-:W-:Y:S01]  /*04f0*/  LOP3.LUT R5, R0, R5, RZ, 0xfc, !PT ;  /* 0x0000000500057212 */ /* 0x000fe200078efcff */
[----:B------:R-:W-:-:S03]  /*0500*/  VIADD R0, R26, 0x41 ;  /* 0x000000411a007836 */ /* 0x000fc60000000000 */
[----:B------:R0:W4:Y:S05]  /*0510*/  @P2 LDG.E.64 R20, desc[UR4][R22.64] ;  /* 0x0000000416142981 */ /* 0x00012a000c1e1b00 */
[----:B------:R-:W-:Y:S01]  /*0520*/  @!P3 IMAD.MOV R0, RZ, RZ, R26 ;  /* 0x000000ffff00b224 */ /* 0x000fe200078e021a */
[----:B------:R-:W-:Y:S01]  /*0530*/  ISETP.GE.U32.AND P3, PT, R5, 0x40, PT ;  /* 0x000000400500780c */ /* 0x000fe20003f66070 */
[----:B0-----:R-:W-:-:S04]  /*0540*/  VIADD R23, R2, 0x4100 ;  /* 0x0000410002177836 */ /* 0x001fc80000000000 */
[----:B------:R-:W-:Y:S01]  /*0550*/  IMAD.WIDE R22, R23, 0x4, R8 ;  /* 0x0000000417167825 */ /* 0x000fe200078e0208 */
[----:B------:R-:W-:-:S07]  /*0560*/  CS2R R8, SRZ ;  /* 0x0000000000087805 */ /* 0x000fce000001ff00 */
[----:B------:R-:W4:Y:S01]  /*0570*/  @!P3 LDG.E.64 R8, desc[UR4][R22.64] ;  /* 0x000000041608b981 */ /* 0x000f22000c1e1b00 */
[----:B------:R-:W-:-:S04]  /*0580*/  IMAD.IADD R5, R3, 0x1, R6 ;  /* 0x0000000103057824 */ /* 0x000fc800078e0206 */
[----:B------:R-:W-:-:S05]  /*0590*/  IMAD R5, R3, R6, -R5 ;  /* 0x0000000603057224 */ /* 0x000fca00078e0a05 */
[----:B------:R-:W-:Y:S01]  /*05a0*/  IADD3 R5, R0, R5, R29 ;  /* 0x0000000500057210 */ /* 0x000fe20007ffe01d */
[----:B------:R-:W-:-:S04]  /*05b0*/  IMAD R6, R6, R29, RZ ;  /* 0x0000001d06067224 */ /* 0x000fc800078e02ff */
[----:B------:R-:W-:Y:S02]  /*05c0*/  VIADD R5, R5, 0x1 ;  /* 0x0000000105057836 */ /* 0x000fe40000000000 */
[----:B------:R-:W-:Y:S02]  /*05d0*/  IMAD R3, R3, R0, R6 ;  /* 0x0000000003037224 */ /* 0x000fe400078e0206 */
[----:B------:R-:W-:-:S04]  /*05e0*/  IMAD R0, R0, R29, R5 ;  /* 0x0000001d00007224 */ /* 0x000fc800078e0205 */
[----:B------:R-:W-:Y:S02]  /*05f0*/  IMAD.IADD R0, R0, 0x1, -R3 ;  /* 0x0000000100007824 */ /* 0x000fe400078e0a03 */
[----:B------:R-:W-:Y:S01]  /*0600*/  FADD R25, R4, R25 ;  /* 0x0000001904197221 */ /* 0x000fe20000000000 */
[----:B------:R-:W-:Y:S01]  /*0610*/  FADD R24, R7, R24 ;  /* 0x0000001807187221 */ /* 0x000fe20000000000 */
[----:B------:R-:W-:Y:S01]  /*0620*/  SEL R16, R16, RZ, P1 ;  /* 0x000000ff10107207 */ /* 0x000fe20000800000 */
[----:B------:R-:W0:Y:S01]  /*0630*/  LDC.64 R4, c[0x0][0x218] ;  /* 0x00008600ff047b82 */ /* 0x000e220000000a00 */
[----:B------:R-:W-:Y:S02]  /*0640*/  I2FP.F32.S32 R0, R0 ;  /* 0x0000000000007245 */ /* 0x000fe40000201400 */
[----:B------:R-:W-:Y:S02]  /*0650*/  SEL R17, R17, RZ, P1 ;  /* 0x000000ff11117207 */ /* 0x000fe40000800000 */
[----:B------:R-:W-:-:S02]  /*0660*/  FSETP.GT.AND P1, PT, |R0|, 8.50705917302346158658e+37, PT ;  /* 0x7e8000000000780b */ /* 0x000fc40003f24200 */
[----:B-----5:R-:W-:Y:S02]  /*0670*/  SEL R12, R12, RZ, P6 ;  /* 0x000000ff0c0c7207 */ /* 0x020fe40003000000 */
[----:B------:R-:W-:Y:S01]  /*0680*/  SEL R13, R13, RZ, P6 ;  /* 0x000000ff0d0d7207 */ /* 0x000fe20003000000 */
[----:B0-----:R-:W-:Y:S01]  /*0690*/  IMAD.WIDE R4, R2, 0x4, R4 ;  /* 0x0000000402047825 */ /* 0x001fe200078e0204 */
[----:B--2---:R-:W-:Y:S02]  /*06a0*/  SEL R14, R14, RZ, P5 ;  /* 0x000000ff0e0e7207 */ /* 0x004fe40002800000 */
[----:B------:R-:W-:Y:S02]  /*06b0*/  SEL R15, R15, RZ, P5 ;  /* 0x000000ff0f0f7207 */ /* 0x000fe40002800000 */
[----:B---3--:R-:W-:Y:S01]  /*06c0*/  SEL R10, R10, RZ, P0 ;  /* 0x000000ff0a0a7207 */ /* 0x008fe20000000000 */
[----:B------:R-:W-:Y:S01]  /*06d0*/  FADD R25, R25, R14 ;  /* 0x0000000e19197221 */ /* 0x000fe20000000000 */
[----:B------:R-:W-:Y:S01]  /*06e0*/  SEL R11, R11, RZ, P0 ;  /* 0x000000ff0b0b7207 */ /* 0x000fe20000000000 */
[----:B------:R-:W-:Y:S01]  /*06f0*/  FADD R24, R24, R15 ;  /* 0x0000000f18187221 */ /* 0x000fe20000000000 */
[----:B------:R-:W-:Y:S01]  /*0700*/  FSETP.GEU.AND P0, PT, |R0|, 1.175494350822287508e-38, PT ;  /* 0x008000000000780b */ /* 0x000fe20003f0e200 */
[----:B------:R-:W-:-:S02]  /*0710*/  FADD R25, R25, R16 ;  /* 0x0000001019197221 */ /* 0x000fc40000000000 */
[----:B------:R-:W-:Y:S02]  /*0720*/  FADD R24, R24, R17 ;  /* 0x0000001118187221 */ /* 0x000fe40000000000 */
[----:B------:R-:W-:Y:S02]  /*0730*/  FADD R25, R25, R12 ;  /* 0x0000000c19197221 */ /* 0x000fe40000000000 */
[----:B------:R-:W-:Y:S01]  /*0740*/  FADD R24, R24, R13 ;  /* 0x0000000d18187221 */ /* 0x000fe20000000000 */
[----:B------:R-:W-:Y:S01]  /*0750*/  SEL R18, R18, RZ, P4 ;  /* 0x000000ff12127207 */ /* 0x000fe20002000000 */
[----:B------:R-:W-:Y:S01]  /*0760*/  @P1 FMUL R0, R0, 0.25 ;  /* 0x3e80000000001820 */ /* 0x000fe20000400000 */
[----:B------:R-:W-:Y:S01]  /*0770*/  SEL R19, R19, RZ, P4 ;  /* 0x000000ff13137207 */ /* 0x000fe20002000000 */
[----:B------:R-:W-:Y:S01]  /*0780*/  FADD R25, R25, R10 ;  /* 0x0000000a19197221 */ /* 0x000fe20000000000 */
[----:B------:R-:W-:Y:S01]  /*0790*/  FADD R24, R24, R11 ;  /* 0x0000000b18187221 */ /* 0x000fe20000000000 */
[----:B------:R-:W-:-:S02]  /*07a0*/  @!P0 FMUL R0, R0, 16777216 ;  /* 0x4b80000000008820 */ /* 0x000fc40000400000 */
[----:B------:R-:W-:Y:S01]  /*07b0*/  FADD R25, R25, R18 ;  /* 0x0000001219197221 */ /* 0x000fe20000000000 */
[----:B------:R-:W-:-:S03]  /*07c0*/  FADD R24, R24, R19 ;  /* 0x0000001318187221 */ /* 0x000fc60000000000 */
[----:B------:R-:W0:Y:S01]  /*07d0*/  MUFU.RCP R0, R0 ;  /* 0x0000000000007308 */ /* 0x000e220000001000 */
[----:B----4-:R-:W-:Y:S02]  /*07e0*/  SEL R20, R20, RZ, P2 ;  /* 0x000000ff14147207 */ /* 0x010fe40001000000 */
[----:B------:R-:W-:-:S03]  /*07f0*/  SEL R21, R21, RZ, P2 ;  /* 0x000000ff15157207 */ /* 0x000fc60001000000 */
[----:B------:R-:W-:Y:S02]  /*0800*/  FADD R25, R25, R20 ;  /* 0x0000001419197221 */ /* 0x000fe40000000000 */
[----:B------:R-:W-:Y:S01]  /*0810*/  FADD R24, R24, R21 ;  /* 0x0000001518187221 */ /* 0x000fe20000000000 */
[----:B------:R-:W-:Y:S02]  /*0820*/  SEL R8, R8, RZ, !P3 ;  /* 0x000000ff08087207 */ /* 0x000fe40005800000 */
[----:B------:R-:W-:-:S03]  /*0830*/  SEL R9, R9, RZ, !P3 ;  /* 0x000000ff09097207 */ /* 0x000fc60005800000 */
[----:B------:R-:W-:Y:S02]  /*0840*/  FADD R8, R25, R8 ;  /* 0x0000000819087221 */ /* 0x000fe40000000000 */
[----:B------:R-:W-:Y:S02]  /*0850*/  FADD R9, R24, R9 ;  /* 0x0000000918097221 */ /* 0x000fe40000000000 */
[----:B------:R-:W-:Y:S02]  /*0860*/  @P1 FMUL R8, R8, 0.25 ;  /* 0x3e80000008081820 */ /* 0x000fe40000400000 */
[----:B------:R-:W-:Y:S02]  /*0870*/  @P1 FMUL R9, R9, 0.25 ;  /* 0x3e80000009091820 */ /* 0x000fe40000400000 */
[----:B------:R-:W-:Y:S02]  /*0880*/  @!P0 FMUL R8, R8, 16777216 ;  /* 0x4b80000008088820 */ /* 0x000fe40000400000 */
[----:B------:R-:W-:-:S02]  /*0890*/  @!P0 FMUL R9, R9, 16777216 ;  /* 0x4b80000009098820 */ /* 0x000fc40000400000 */
[C---:B0-----:R-:W-:Y:S02]  /*08a0*/  FMUL R8, R0.reuse, R8 ;  /* 0x0000000800087220 */ /* 0x041fe40000400000 */
[----:B------:R-:W-:-:S05]  /*08b0*/  FMUL R9, R0, R9 ;  /* 0x0000000900097220 */ /* 0x000fca0000400000 */
[----:B------:R-:W-:Y:S01]  /*08c0*/  STG.E.64 desc[UR4][R4.64], R8 ;  /* 0x0000000804007986 */ /* 0x000fe2000c101b04 */
[----:B------:R-:W-:Y:S05]  /*08d0*/  EXIT ;  /* 0x000000000000794d */ /* 0x000fea0003800000 */
.L_x_0:
[----:B------:R-:W-:-:S00]  /*08e0*/  BRA `(.L_x_0) ;  /* 0xfffffffc00fc7947 */ /* 0x000fc0000383ffff */
[----:B------:R-:W-:-:S00]  /*08f0*/  NOP ;  /* 0x0000000000007918 */ /* 0x000fc00000000000 */
        /* <DEDUP_REMOVED lines=8> */
.L_x_1:


//--------------------- .nv.constant0.triton_poi_fused_avg_pool2d_5 --------------------------
	.section	.nv.constant0.triton_poi_fused_avg_pool2d_5,"a",@progbits
	.sectionflags	@""
	.align	4
.nv.constant0.triton_poi_fused_avg_pool2d_5:
	.zero		548
